//
// Generated by NVIDIA NVVM Compiler
//
// Compiler Build ID: CL-36424714
// Cuda compilation tools, release 13.0, V13.0.88
// Based on NVVM 20.0.0
//

.version 9.0
.target sm_100
.address_size 64

	// .globl	_Z15max_pool_kernelPdS_
// _ZZ15max_pool_kernelPdS_E14shared_pointer has been demoted

.visible .entry _Z15max_pool_kernelPdS_(
	.param .u64 .ptr .align 1 _Z15max_pool_kernelPdS__param_0,
	.param .u64 .ptr .align 1 _Z15max_pool_kernelPdS__param_1
)
{
	.reg .pred 	%p<39>;
	.reg .b32 	%r<149>;
	.reg .b64 	%rd<21>;
	.reg .b64 	%fd<74>;
	// demoted variable
	.shared .align 8 .b8 _ZZ15max_pool_kernelPdS_E14shared_pointer[24000];
	ld.param.u64 	%rd7, [_Z15max_pool_kernelPdS__param_0];
	ld.param.u64 	%rd6, [_Z15max_pool_kernelPdS__param_1];
	cvta.to.global.u64 	%rd1, %rd7;
	mov.u32 	%r1, %ntid.y;
	add.s32 	%r70, %r1, 20;
	mov.u32 	%r2, %ntid.x;
	add.s32 	%r3, %r2, 20;
	mov.u32 	%r71, %ctaid.z;
	shl.b32 	%r4, %r71, 20;
	mov.u32 	%r5, %ctaid.x;
	mul.lo.s32 	%r6, %r2, %r5;
	mov.u32 	%r72, %ctaid.y;
	mul.lo.s32 	%r7, %r1, %r72;
	mov.u32 	%r8, %tid.y;
	setp.ge.u32 	%p1, %r8, %r70;
	@%p1 bra 	$L__BB0_25;
	mov.u32 	%r9, %tid.x;
	max.u32 	%r73, %r9, 20;
	sub.s32 	%r74, %r73, %r9;
	setp.lt.u32 	%p2, %r9, 20;
	selp.u32 	%r75, 1, 0, %p2;
	selp.s32 	%r76, -1, 0, %p2;
	add.s32 	%r77, %r74, %r76;
	div.u32 	%r78, %r77, %r2;
	add.s32 	%r10, %r78, %r75;
	and.b32  	%r11, %r10, 3;
	add.s32 	%r12, %r9, %r6;
	add.s32 	%r13, %r12, -1034;
	add.s32 	%r14, %r9, %r2;
	add.s32 	%r15, %r12, %r2;
	add.s32 	%r16, %r13, %r2;
	add.s32 	%r17, %r14, %r2;
	mad.lo.s32 	%r18, %r2, %r5, %r2;
	add.s32 	%r79, %r5, 2;
	mul.lo.s32 	%r19, %r2, %r79;
	add.s32 	%r80, %r5, 3;
	mul.lo.s32 	%r20, %r2, %r80;
	shl.b32 	%r21, %r2, 3;
	shl.b32 	%r22, %r2, 4;
	mul.lo.s32 	%r23, %r2, 24;
	mov.u32 	%r135, %r8;
$L__BB0_2:
	mov.u32 	%r24, %r135;
	setp.ge.u32 	%p3, %r9, %r3;
	add.s32 	%r25, %r24, %r7;
	@%p3 bra 	$L__BB0_24;
	setp.eq.s32 	%p4, %r11, 3;
	shl.b32 	%r81, %r25, 10;
	add.s32 	%r26, %r25, -1034;
	add.s32 	%r82, %r81, %r4;
	add.s32 	%r27, %r82, -10250;
	mov.u32 	%r136, %r9;
	@%p4 bra 	$L__BB0_13;
	min.u32 	%r83, %r26, %r13;
	setp.lt.u32 	%p5, %r83, -1024;
	mov.f64 	%fd66, 0d0000000000000000;
	@%p5 bra 	$L__BB0_6;
	add.s32 	%r84, %r27, %r12;
	mul.wide.s32 	%rd8, %r84, 8;
	add.s64 	%rd9, %rd1, %rd8;
	ld.global.f64 	%fd66, [%rd9];
$L__BB0_6:
	setp.eq.s32 	%p6, %r11, 0;
	mad.lo.s32 	%r85, %r24, %r3, %r9;
	shl.b32 	%r86, %r85, 3;
	mov.u32 	%r87, _ZZ15max_pool_kernelPdS_E14shared_pointer;
	add.s32 	%r28, %r87, %r86;
	st.shared.f64 	[%r28], %fd66;
	mov.u32 	%r136, %r14;
	@%p6 bra 	$L__BB0_13;
	min.u32 	%r88, %r26, %r16;
	setp.lt.u32 	%p7, %r88, -1024;
	mov.f64 	%fd67, 0d0000000000000000;
	@%p7 bra 	$L__BB0_9;
	add.s32 	%r89, %r27, %r15;
	mul.wide.s32 	%rd10, %r89, 8;
	add.s64 	%rd11, %rd1, %rd10;
	ld.global.f64 	%fd67, [%rd11];
$L__BB0_9:
	setp.eq.s32 	%p8, %r11, 1;
	add.s32 	%r29, %r28, %r21;
	st.shared.f64 	[%r29], %fd67;
	mov.u32 	%r136, %r17;
	@%p8 bra 	$L__BB0_13;
	add.s32 	%r90, %r16, %r2;
	min.u32 	%r91, %r26, %r90;
	setp.lt.u32 	%p9, %r91, -1024;
	mov.f64 	%fd68, 0d0000000000000000;
	@%p9 bra 	$L__BB0_12;
	add.s32 	%r92, %r15, %r2;
	add.s32 	%r93, %r27, %r92;
	mul.wide.s32 	%rd12, %r93, 8;
	add.s64 	%rd13, %rd1, %rd12;
	ld.global.f64 	%fd68, [%rd13];
$L__BB0_12:
	add.s32 	%r136, %r17, %r2;
	add.s32 	%r94, %r29, %r21;
	st.shared.f64 	[%r94], %fd68;
$L__BB0_13:
	setp.lt.u32 	%p10, %r10, 3;
	@%p10 bra 	$L__BB0_24;
	sub.s32 	%r146, %r136, %r2;
	add.s32 	%r141, %r18, %r136;
	add.s32 	%r95, %r141, %r4;
	shl.b32 	%r96, %r25, 10;
	add.s32 	%r97, %r95, %r96;
	add.s32 	%r145, %r97, -10250;
	add.s32 	%r140, %r19, %r136;
	add.s32 	%r98, %r140, %r4;
	add.s32 	%r99, %r98, %r96;
	add.s32 	%r144, %r99, -10250;
	add.s32 	%r139, %r20, %r136;
	add.s32 	%r100, %r139, %r4;
	add.s32 	%r101, %r100, %r96;
	add.s32 	%r143, %r101, -10250;
	add.s32 	%r138, %r6, %r136;
	add.s32 	%r102, %r138, %r4;
	add.s32 	%r103, %r102, %r96;
	add.s32 	%r142, %r103, -10250;
	mul.lo.s32 	%r104, %r3, %r24;
	shl.b32 	%r105, %r104, 3;
	shl.b32 	%r106, %r136, 3;
	add.s32 	%r107, %r105, %r106;
	mov.u32 	%r108, _ZZ15max_pool_kernelPdS_E14shared_pointer;
	add.s32 	%r137, %r108, %r107;
$L__BB0_15:
	mul.wide.s32 	%rd14, %r145, 8;
	add.s64 	%rd2, %rd1, %rd14;
	mul.wide.s32 	%rd15, %r144, 8;
	add.s64 	%rd3, %rd1, %rd15;
	mul.wide.s32 	%rd16, %r143, 8;
	add.s64 	%rd4, %rd1, %rd16;
	mul.wide.s32 	%rd17, %r142, 8;
	add.s64 	%rd5, %rd1, %rd17;
	add.s32 	%r109, %r138, -1034;
	min.u32 	%r110, %r26, %r109;
	setp.lt.u32 	%p11, %r110, -1024;
	mov.f64 	%fd69, 0d0000000000000000;
	@%p11 bra 	$L__BB0_17;
	ld.global.f64 	%fd69, [%rd5];
$L__BB0_17:
	st.shared.f64 	[%r137], %fd69;
	add.s32 	%r111, %r141, -1034;
	min.u32 	%r112, %r26, %r111;
	setp.lt.u32 	%p12, %r112, -1024;
	mov.f64 	%fd70, 0d0000000000000000;
	@%p12 bra 	$L__BB0_19;
	ld.global.f64 	%fd70, [%rd2];
$L__BB0_19:
	add.s32 	%r113, %r137, %r21;
	st.shared.f64 	[%r113], %fd70;
	add.s32 	%r114, %r140, -1034;
	min.u32 	%r115, %r26, %r114;
	setp.lt.u32 	%p13, %r115, -1024;
	mov.f64 	%fd71, 0d0000000000000000;
	@%p13 bra 	$L__BB0_21;
	ld.global.f64 	%fd71, [%rd3];
$L__BB0_21:
	add.s32 	%r116, %r137, %r22;
	st.shared.f64 	[%r116], %fd71;
	add.s32 	%r117, %r139, -1034;
	min.u32 	%r118, %r26, %r117;
	setp.lt.u32 	%p14, %r118, -1024;
	mov.f64 	%fd72, 0d0000000000000000;
	@%p14 bra 	$L__BB0_23;
	ld.global.f64 	%fd72, [%rd4];
$L__BB0_23:
	add.s32 	%r119, %r137, %r23;
	st.shared.f64 	[%r119], %fd72;
	shl.b32 	%r120, %r2, 2;
	add.s32 	%r146, %r146, %r120;
	add.s32 	%r145, %r145, %r120;
	add.s32 	%r144, %r144, %r120;
	add.s32 	%r143, %r143, %r120;
	add.s32 	%r142, %r142, %r120;
	add.s32 	%r141, %r141, %r120;
	add.s32 	%r140, %r140, %r120;
	add.s32 	%r139, %r139, %r120;
	add.s32 	%r138, %r138, %r120;
	shl.b32 	%r121, %r2, 5;
	add.s32 	%r137, %r137, %r121;
	setp.lt.u32 	%p15, %r146, 20;
	@%p15 bra 	$L__BB0_15;
$L__BB0_24:
	add.s32 	%r135, %r24, %r1;
	setp.lt.u32 	%p16, %r24, 20;
	@%p16 bra 	$L__BB0_2;
$L__BB0_25:
	bar.sync 	0;
	mov.u32 	%r63, %tid.x;
	mul.lo.s32 	%r123, %r8, %r3;
	shl.b32 	%r124, %r123, 3;
	shl.b32 	%r125, %r63, 3;
	add.s32 	%r126, %r124, %r125;
	mov.u32 	%r127, _ZZ15max_pool_kernelPdS_E14shared_pointer;
	add.s32 	%r128, %r126, %r127;
	add.s32 	%r147, %r128, 80;
	shl.b32 	%r129, %r2, 3;
	add.s32 	%r65, %r129, 160;
	mov.b32 	%r148, 0;
	mov.f64 	%fd73, 0d0000000000000000;
$L__BB0_26:
	ld.shared.f64 	%fd25, [%r147+-80];
	setp.gt.f64 	%p17, %fd25, %fd73;
	selp.f64 	%fd26, %fd25, %fd73, %p17;
	ld.shared.f64 	%fd27, [%r147+-72];
	setp.gt.f64 	%p18, %fd27, %fd26;
	selp.f64 	%fd28, %fd27, %fd26, %p18;
	ld.shared.f64 	%fd29, [%r147+-64];
	setp.gt.f64 	%p19, %fd29, %fd28;
	selp.f64 	%fd30, %fd29, %fd28, %p19;
	ld.shared.f64 	%fd31, [%r147+-56];
	setp.gt.f64 	%p20, %fd31, %fd30;
	selp.f64 	%fd32, %fd31, %fd30, %p20;
	ld.shared.f64 	%fd33, [%r147+-48];
	setp.gt.f64 	%p21, %fd33, %fd32;
	selp.f64 	%fd34, %fd33, %fd32, %p21;
	ld.shared.f64 	%fd35, [%r147+-40];
	setp.gt.f64 	%p22, %fd35, %fd34;
	selp.f64 	%fd36, %fd35, %fd34, %p22;
	ld.shared.f64 	%fd37, [%r147+-32];
	setp.gt.f64 	%p23, %fd37, %fd36;
	selp.f64 	%fd38, %fd37, %fd36, %p23;
	ld.shared.f64 	%fd39, [%r147+-24];
	setp.gt.f64 	%p24, %fd39, %fd38;
	selp.f64 	%fd40, %fd39, %fd38, %p24;
	ld.shared.f64 	%fd41, [%r147+-16];
	setp.gt.f64 	%p25, %fd41, %fd40;
	selp.f64 	%fd42, %fd41, %fd40, %p25;
	ld.shared.f64 	%fd43, [%r147+-8];
	setp.gt.f64 	%p26, %fd43, %fd42;
	selp.f64 	%fd44, %fd43, %fd42, %p26;
	ld.shared.f64 	%fd45, [%r147];
	setp.gt.f64 	%p27, %fd45, %fd44;
	selp.f64 	%fd46, %fd45, %fd44, %p27;
	ld.shared.f64 	%fd47, [%r147+8];
	setp.gt.f64 	%p28, %fd47, %fd46;
	selp.f64 	%fd48, %fd47, %fd46, %p28;
	ld.shared.f64 	%fd49, [%r147+16];
	setp.gt.f64 	%p29, %fd49, %fd48;
	selp.f64 	%fd50, %fd49, %fd48, %p29;
	ld.shared.f64 	%fd51, [%r147+24];
	setp.gt.f64 	%p30, %fd51, %fd50;
	selp.f64 	%fd52, %fd51, %fd50, %p30;
	ld.shared.f64 	%fd53, [%r147+32];
	setp.gt.f64 	%p31, %fd53, %fd52;
	selp.f64 	%fd54, %fd53, %fd52, %p31;
	ld.shared.f64 	%fd55, [%r147+40];
	setp.gt.f64 	%p32, %fd55, %fd54;
	selp.f64 	%fd56, %fd55, %fd54, %p32;
	ld.shared.f64 	%fd57, [%r147+48];
	setp.gt.f64 	%p33, %fd57, %fd56;
	selp.f64 	%fd58, %fd57, %fd56, %p33;
	ld.shared.f64 	%fd59, [%r147+56];
	setp.gt.f64 	%p34, %fd59, %fd58;
	selp.f64 	%fd60, %fd59, %fd58, %p34;
	ld.shared.f64 	%fd61, [%r147+64];
	setp.gt.f64 	%p35, %fd61, %fd60;
	selp.f64 	%fd62, %fd61, %fd60, %p35;
	ld.shared.f64 	%fd63, [%r147+72];
	setp.gt.f64 	%p36, %fd63, %fd62;
	selp.f64 	%fd64, %fd63, %fd62, %p36;
	ld.shared.f64 	%fd65, [%r147+80];
	setp.gt.f64 	%p37, %fd65, %fd64;
	selp.f64 	%fd73, %fd65, %fd64, %p37;
	add.s32 	%r148, %r148, 1;
	add.s32 	%r147, %r147, %r65;
	setp.ne.s32 	%p38, %r148, 21;
	@%p38 bra 	$L__BB0_26;
	cvta.to.global.u64 	%rd18, %rd6;
	add.s32 	%r130, %r7, %r8;
	shl.b32 	%r131, %r130, 10;
	add.s32 	%r132, %r6, %r63;
	add.s32 	%r133, %r132, %r4;
	add.s32 	%r134, %r133, %r131;
	mul.wide.s32 	%rd19, %r134, 8;
	add.s64 	%rd20, %rd18, %rd19;
	st.global.f64 	[%rd20], %fd73;
	ret;

}


// ===== COMPILED SASS (sm_100) =====

	.target	sm_100

	.elftype	@"ET_EXEC"


//--------------------- .note.nv.tkinfo           --------------------------
	.section	.note.nv.tkinfo,"",@"SHT_NOTE"
	.sectionflags	@"SHF_NOTE_NV_TKINFO"
	.tkinfo
        /*0018*/ 	.word	0x00000002
        /*0030*/ 	.string	""
        /*0030*/ 	.string	"ptxas"
        /*0030*/ 	.string	"Cuda compilation tools, release 13.0, V13.0.88"
        /*0030*/ 	.string	"Build cuda_13.0.r13.0/compiler.36424714_0"
        /*0030*/ 	.string	"-arch sm_100 -m 64 "



//--------------------- .note.nv.cuinfo           --------------------------
	.section	.note.nv.cuinfo,"",@"SHT_NOTE"
	.sectionflags	@"SHF_NOTE_NV_CUINFO"
        /*0018*/ 	.short	0x0002
        /*001a*/ 	.short	0x0064
        /*001c*/ 	.short	0x0082
	.zero		2


//--------------------- .nv.info                  --------------------------
	.section	.nv.info,"",@"SHT_CUDA_INFO"
	.align	4


	//----- nvinfo : EIATTR_REGCOUNT
	.align		4
        /*0000*/ 	.byte	0x04, 0x2f
        /*0002*/ 	.short	(.L_1 - .L_0)
	.align		4
.L_0:
        /*0004*/ 	.word	index@(_Z15max_pool_kernelPdS_)
        /*0008*/ 	.word	0x00000020


	//----- nvinfo : EIATTR_FRAME_SIZE
	.align		4
.L_1:
        /*000c*/ 	.byte	0x04, 0x11
        /*000e*/ 	.short	(.L_3 - .L_2)
	.align		4
.L_2:
        /*0010*/ 	.word	index@(_Z15max_pool_kernelPdS_)
        /*0014*/ 	.word	0x00000000


	//----- nvinfo : EIATTR_MIN_STACK_SIZE
	.align		4
.L_3:
        /*0018*/ 	.byte	0x04, 0x12
        /*001a*/ 	.short	(.L_5 - .L_4)
	.align		4
.L_4:
        /*001c*/ 	.word	index@(_Z15max_pool_kernelPdS_)
        /*0020*/ 	.word	0x00000000
.L_5:


//--------------------- .nv.compat                --------------------------
	.section	.nv.compat,"",@"SHT_CUDA_COMPAT_INFO"
	.align	4
        /*0000*/ 	.byte	0x02, 0x09, 0x00, 0x00, 0x02, 0x02, 0x01, 0x00, 0x02, 0x05, 0x05, 0x00, 0x03, 0x07, 0x01, 0x01
        /*0010*/ 	.byte	0x02, 0x03, 0x00, 0x00, 0x02, 0x06, 0x01, 0x00, 0x04, 0x0b, 0x08, 0x00, 0x01, 0x00, 0x00, 0x00
        /*0020*/ 	.byte	0x00, 0x00, 0x00, 0x00


//--------------------- .nv.info._Z15max_pool_kernelPdS_ --------------------------
	.section	.nv.info._Z15max_pool_kernelPdS_,"",@"SHT_CUDA_INFO"
	.sectionflags	@""
	.align	4


	//----- nvinfo : EIATTR_CUDA_API_VERSION
	.align		4
        /*0000*/ 	.byte	0x04, 0x37
        /*0002*/ 	.short	(.L_7 - .L_6)
.L_6:
        /*0004*/ 	.word	0x00000082


	//----- nvinfo : EIATTR_KPARAM_INFO
	.align		4
.L_7:
        /*0008*/ 	.byte	0x04, 0x17
        /*000a*/ 	.short	(.L_9 - .L_8)
.L_8:
        /*000c*/ 	.word	0x00000000
        /*0010*/ 	.short	0x0001
        /*0012*/ 	.short	0x0008
        /*0014*/ 	.byte	0x00, 0xf5, 0x21, 0x00


	//----- nvinfo : EIATTR_KPARAM_INFO
	.align		4
.L_9:
        /*0018*/ 	.byte	0x04, 0x17
        /*001a*/ 	.short	(.L_11 - .L_10)
.L_10:
        /*001c*/ 	.word	0x00000000
        /*0020*/ 	.short	0x0000
        /*0022*/ 	.short	0x0000
        /*0024*/ 	.byte	0x00, 0xf5, 0x21, 0x00


	//----- nvinfo : EIATTR_SPARSE_MMA_MASK
	.align		4
.L_11:
        /*0028*/ 	.byte	0x03, 0x50
        /*002a*/ 	.short	0x0000


	//----- nvinfo : EIATTR_MAXREG_COUNT
	.align		4
        /*002c*/ 	.byte	0x03, 0x1b
        /*002e*/ 	.short	0x00ff


	//----- nvinfo : EIATTR_NUM_BARRIERS
	.align		4
        /*0030*/ 	.byte	0x02, 0x4c
        /*0032*/ 	.byte	0x01
	.zero		1


	//----- nvinfo : EIATTR_MERCURY_ISA_VERSION
	.align		4
        /*0034*/ 	.byte	0x03, 0x5f
        /*0036*/ 	.short	0x0101


	//----- nvinfo : EIATTR_VRC_CTA_INIT_COUNT
	.align		4
        /*0038*/ 	.byte	0x02, 0x4a
	.zero		1
	.zero		1


	//----- nvinfo : EIATTR_EXIT_INSTR_OFFSETS
	.align		4
        /*003c*/ 	.byte	0x04, 0x1c
        /*003e*/ 	.short	(.L_13 - .L_12)


	//   ....[0]....
.L_12:
        /*0040*/ 	.word	0x000011e0


	//----- nvinfo : EIATTR_CRS_STACK_SIZE
	.align		4
.L_13:
        /*0044*/ 	.byte	0x04, 0x1e
        /*0046*/ 	.short	(.L_15 - .L_14)
.L_14:
        /*0048*/ 	.word	0x00000000


	//----- nvinfo : EIATTR_CBANK_PARAM_SIZE
	.align		4
.L_15:
        /*004c*/ 	.byte	0x03, 0x19
        /*004e*/ 	.short	0x0010


	//----- nvinfo : EIATTR_PARAM_CBANK
	.align		4
        /*0050*/ 	.byte	0x04, 0x0a
        /*0052*/ 	.short	(.L_17 - .L_16)
	.align		4
.L_16:
        /*0054*/ 	.word	index@(.nv.constant0._Z15max_pool_kernelPdS_)
        /*0058*/ 	.short	0x0380
        /*005a*/ 	.short	0x0010


	//----- nvinfo : EIATTR_SW_WAR
	.align		4
.L_17:
        /*005c*/ 	.byte	0x04, 0x36
        /*005e*/ 	.short	(.L_19 - .L_18)
.L_18:
        /*0060*/ 	.word	0x00000008
.L_19:


//--------------------- .nv.callgraph             --------------------------
	.section	.nv.callgraph,"",@"SHT_CUDA_CALLGRAPH"
	.align	4
	.sectionentsize	8
	.align		4
        /*0000*/ 	.word	0x00000000
	.align		4
        /*0004*/ 	.word	0xffffffff
	.align		4
        /*0008*/ 	.word	0x00000000
	.align		4
        /*000c*/ 	.word	0xfffffffe
	.align		4
        /*0010*/ 	.word	0x00000000
	.align		4
        /*0014*/ 	.word	0xfffffffd
	.align		4
        /*0018*/ 	.word	0x00000000
	.align		4
        /*001c*/ 	.word	0xfffffffc


//--------------------- .text._Z15max_pool_kernelPdS_ --------------------------
	.section	.text._Z15max_pool_kernelPdS_,"ax",@progbits
	.align	128
        .global         _Z15max_pool_kernelPdS_
        .type           _Z15max_pool_kernelPdS_,@function
        .size           _Z15max_pool_kernelPdS_,(.L_x_14 - _Z15max_pool_kernelPdS_)
        .other          _Z15max_pool_kernelPdS_,@"STO_CUDA_ENTRY STV_DEFAULT"
_Z15max_pool_kernelPdS_:
.text._Z15max_pool_kernelPdS_:
[----:B------:R-:W-:Y:S01]  /*0000*/  LDC R1, c[0x0][0x37c] ;  /* 0x0000df00ff017b82 */ /* 0x000fe20000000800 */
[----:B------:R-:W0:Y:S01]  /*0010*/  S2R R8, SR_TID.Y ;  /* 0x0000000000087919 */ /* 0x000e220000002200 */
[----:B------:R-:W1:Y:S06]  /*0020*/  LDCU UR10, c[0x0][0x364] ;  /* 0x00006c80ff0a77ac */ /* 0x000e6c0008000800 */
[----:B------:R-:W2:Y:S01]  /*0030*/  S2UR UR5, SR_CTAID.Z ;  /* 0x00000000000579c3 */ /* 0x000ea20000002700 */
[----:B------:R-:W-:Y:S01]  /*0040*/  BSSY.RECONVERGENT B2, `(.L_x_0) ;  /* 0x00000ae000027945 */ /* 0x000fe20003800200 */
[----:B------:R-:W3:Y:S06]  /*0050*/  LDCU.64 UR8, c[0x0][0x358] ;  /* 0x00006b00ff0877ac */ /* 0x000eec0008000a00 */
[----:B------:R-:W4:Y:S08]  /*0060*/  S2UR UR6, SR_CTAID.Y ;  /* 0x00000000000679c3 */ /* 0x000f300000002600 */
[----:B------:R-:W5:Y:S01]  /*0070*/  S2UR UR11, SR_CTAID.X ;  /* 0x00000000000b79c3 */ /* 0x000f620000002500 */
[----:B-1----:R-:W-:-:S07]  /*0080*/  UIADD3 UR4, UPT, UPT, UR10, 0x14, URZ ;  /* 0x000000140a047890 */ /* 0x002fce000fffe0ff */
[----:B------:R-:W5:Y:S01]  /*0090*/  LDC R0, c[0x0][0x360] ;  /* 0x0000d800ff007b82 */ /* 0x000f620000000800 */
[----:B--2---:R-:W-:Y:S01]  /*00a0*/  USHF.L.U32 UR5, UR5, 0x14, URZ ;  /* 0x0000001405057899 */ /* 0x004fe200080006ff */
[----:B0-----:R-:W-:Y:S01]  /*00b0*/  ISETP.GE.U32.AND P0, PT, R8, UR4, PT ;  /* 0x0000000408007c0c */ /* 0x001fe2000bf06070 */
[----:B----4-:R-:W-:Y:S01]  /*00c0*/  UIMAD UR6, UR10, UR6, URZ ;  /* 0x000000060a0672a4 */ /* 0x010fe2000f8e02ff */
[----:B-----5:R-:W-:-:S11]  /*00d0*/  IMAD R2, R0, UR11, RZ ;  /* 0x0000000b00027c24 */ /* 0x020fd6000f8e02ff */
[----:B---3--:R-:W-:Y:S05]  /*00e0*/  @P0 BRA `(.L_x_1) ;  /* 0x00000008008c0947 */ /* 0x008fea0003800000 */
[----:B------:R-:W0:Y:S01]  /*00f0*/  I2F.U32.RP R6, R0 ;  /* 0x0000000000067306 */ /* 0x000e220000209000 */
[----:B------:R-:W1:Y:S01]  /*0100*/  S2R R10, SR_TID.X ;  /* 0x00000000000a7919 */ /* 0x000e620000002100 */
[----:B------:R-:W-:Y:S01]  /*0110*/  ISETP.NE.U32.AND P2, PT, R0, RZ, PT ;  /* 0x000000ff0000720c */ /* 0x000fe20003f45070 */
[----:B------:R-:W-:Y:S02]  /*0120*/  UIADD3 UR4, UPT, UPT, UR11, 0x2, URZ ;  /* 0x000000020b047890 */ /* 0x000fe4000fffe0ff */
[----:B------:R-:W-:-:S03]  /*0130*/  UIADD3 UR7, UPT, UPT, UR11, 0x3, URZ ;  /* 0x000000030b077890 */ /* 0x000fc6000fffe0ff */
[----:B0-----:R-:W0:Y:S02]  /*0140*/  MUFU.RCP R6, R6 ;  /* 0x0000000600067308 */ /* 0x001e240000001000 */
[----:B0-----:R-:W-:Y:S01]  /*0150*/  VIADD R4, R6, 0xffffffe ;  /* 0x0ffffffe06047836 */ /* 0x001fe20000000000 */
[C---:B-1----:R-:W-:Y:S02]  /*0160*/  ISETP.GE.U32.AND P3, PT, R10.reuse, 0x14, PT ;  /* 0x000000140a00780c */ /* 0x042fe40003f66070 */
[----:B------:R-:W-:-:S03]  /*0170*/  VIMNMX.U32 R3, PT, PT, R10, 0x14, !PT ;  /* 0x000000140a037848 */ /* 0x000fc60007fe0000 */
[----:B------:R0:W1:Y:S02]  /*0180*/  F2I.FTZ.U32.TRUNC.NTZ R5, R4 ;  /* 0x0000000400057305 */ /* 0x000064000021f000 */
[----:B------:R-:W-:-:S04]  /*0190*/  IMAD.IADD R3, R3, 0x1, -R10 ;  /* 0x0000000103037824 */ /* 0x000fc800078e0a0a */
[----:B------:R-:W-:Y:S02]  /*01a0*/  VIADD R7, R3, 0xffffffff ;  /* 0xffffffff03077836 */ /* 0x000fe40000000000 */
[----:B0-----:R-:W-:Y:S02]  /*01b0*/  IMAD.MOV.U32 R4, RZ, RZ, RZ ;  /* 0x000000ffff047224 */ /* 0x001fe400078e00ff */
[----:B------:R-:W-:Y:S02]  /*01c0*/  @P3 IMAD.MOV R7, RZ, RZ, R3 ;  /* 0x000000ffff073224 */ /* 0x000fe400078e0203 */
[----:B-1----:R-:W-:-:S04]  /*01d0*/  IMAD.MOV R9, RZ, RZ, -R5 ;  /* 0x000000ffff097224 */ /* 0x002fc800078e0a05 */
[----:B------:R-:W-:-:S04]  /*01e0*/  IMAD R9, R9, R0, RZ ;  /* 0x0000000009097224 */ /* 0x000fc800078e02ff */
[----:B------:R-:W-:-:S04]  /*01f0*/  IMAD.HI.U32 R6, R5, R9, R4 ;  /* 0x0000000905067227 */ /* 0x000fc800078e0004 */
[----:B------:R-:W-:Y:S02]  /*0200*/  IMAD.MOV.U32 R4, RZ, RZ, R8 ;  /* 0x000000ffff047224 */ /* 0x000fe400078e0008 */
[----:B------:R-:W-:-:S04]  /*0210*/  IMAD.HI.U32 R6, R6, R7, RZ ;  /* 0x0000000706067227 */ /* 0x000fc800078e00ff */
[----:B------:R-:W-:Y:S02]  /*0220*/  IMAD.MOV R3, RZ, RZ, -R6 ;  /* 0x000000ffff037224 */ /* 0x000fe400078e0a06 */
[C---:B------:R-:W-:Y:S02]  /*0230*/  IMAD R5, R0.reuse, UR11, R0 ;  /* 0x0000000b00057c24 */ /* 0x040fe4000f8e0200 */
[----:B------:R-:W-:Y:S01]  /*0240*/  IMAD R7, R0, R3, R7 ;  /* 0x0000000300077224 */ /* 0x000fe200078e0207 */
[----:B------:R-:W-:-:S04]  /*0250*/  SEL R3, RZ, 0x1, P3 ;  /* 0x00000001ff037807 */ /* 0x000fc80001800000 */
[----:B------:R-:W-:-:S13]  /*0260*/  ISETP.GE.U32.AND P0, PT, R7, R0, PT ;  /* 0x000000000700720c */ /* 0x000fda0003f06070 */
[----:B------:R-:W-:Y:S02]  /*0270*/  @P0 IMAD.IADD R7, R7, 0x1, -R0 ;  /* 0x0000000107070824 */ /* 0x000fe400078e0a00 */
[----:B------:R-:W-:-:S03]  /*0280*/  @P0 VIADD R6, R6, 0x1 ;  /* 0x0000000106060836 */ /* 0x000fc60000000000 */
[----:B------:R-:W-:Y:S01]  /*0290*/  ISETP.GE.U32.AND P1, PT, R7, R0, PT ;  /* 0x000000000700720c */ /* 0x000fe20003f26070 */
[----:B------:R-:W-:-:S12]  /*02a0*/  IMAD R7, R0, UR7, RZ ;  /* 0x0000000700077c24 */ /* 0x000fd8000f8e02ff */
[----:B------:R-:W-:Y:S01]  /*02b0*/  @P1 VIADD R6, R6, 0x1 ;  /* 0x0000000106061836 */ /* 0x000fe20000000000 */
[----:B------:R-:W-:-:S05]  /*02c0*/  @!P2 LOP3.LUT R6, RZ, R0, RZ, 0x33, !PT ;  /* 0x00000000ff06a212 */ /* 0x000fca00078e33ff */
[----:B------:R-:W-:Y:S02]  /*02d0*/  IMAD.IADD R3, R3, 0x1, R6 ;  /* 0x0000000103037824 */ /* 0x000fe400078e0206 */
[----:B------:R-:W-:-:S07]  /*02e0*/  IMAD R6, R0, UR4, RZ ;  /* 0x0000000400067c24 */ /* 0x000fce000f8e02ff */
.L_x_11:
[----:B0-----:R-:W0:Y:S01]  /*02f0*/  S2R R23, SR_TID.X ;  /* 0x0000000000177919 */ /* 0x001e220000002100 */
[----:B------:R-:W-:Y:S01]  /*0300*/  VIADD R11, R0, 0x14 ;  /* 0x00000014000b7836 */ /* 0x000fe20000000000 */
[----:B------:R-:W-:Y:S04]  /*0310*/  BSSY.RECONVERGENT B1, `(.L_x_2) ;  /* 0x000007d000017945 */ /* 0x000fe80003800200 */
[----:B0-----:R-:W-:-:S13]  /*0320*/  ISETP.GE.U32.AND P0, PT, R23, R11, PT ;  /* 0x0000000b1700720c */ /* 0x001fda0003f06070 */
[----:B-12---:R-:W-:Y:S05]  /*0330*/  @P0 BRA `(.L_x_3) ;  /* 0x0000000400e80947 */ /* 0x006fea0003800000 */
[----:B------:R-:W-:Y:S01]  /*0340*/  LOP3.LUT R10, R3, 0x3, RZ, 0xc0, !PT ;  /* 0x00000003030a7812 */ /* 0x000fe200078ec0ff */
[----:B------:R-:W-:Y:S01]  /*0350*/  VIADD R12, R4, UR6 ;  /* 0x00000006040c7c36 */ /* 0x000fe20008000000 */
[----:B------:R-:W-:Y:S01]  /*0360*/  BSSY.RECONVERGENT B0, `(.L_x_4) ;  /* 0x0000037000007945 */ /* 0x000fe20003800200 */
[----:B------:R-:W-:Y:S01]  /*0370*/  IMAD.MOV.U32 R19, RZ, RZ, R23 ;  /* 0x000000ffff137224 */ /* 0x000fe200078e0017 */
[----:B------:R-:W-:Y:S01]  /*0380*/  ISETP.NE.AND P0, PT, R10, 0x3, PT ;  /* 0x000000030a00780c */ /* 0x000fe20003f05270 */
[----:B------:R-:W-:-:S12]  /*0390*/  VIADD R9, R12, 0xfffffbf6 ;  /* 0xfffffbf60c097836 */ /* 0x000fd80000000000 */
[----:B------:R-:W-:Y:S05]  /*03a0*/  @!P0 BRA `(.L_x_5) ;  /* 0x0000000000c88947 */ /* 0x000fea0003800000 */
[----:B------:R-:W-:Y:S01]  /*03b0*/  IMAD.IADD R8, R2, 0x1, R23 ;  /* 0x0000000102087824 */ /* 0x000fe200078e0217 */
[----:B------:R-:W-:-:S03]  /*03c0*/  CS2R R14, SRZ ;  /* 0x00000000000e7805 */ /* 0x000fc6000001ff00 */
[----:B------:R-:W-:-:S05]  /*03d0*/  VIADD R20, R8, 0xfffffbf6 ;  /* 0xfffffbf608147836 */ /* 0x000fca0000000000 */
[----:B------:R-:W-:-:S04]  /*03e0*/  VIMNMX.U32 R13, PT, PT, R20, R9, PT ;  /* 0x00000009140d7248 */ /* 0x000fc80003fe0000 */
[----:B------:R-:W-:Y:S02]  /*03f0*/  ISETP.GE.U32.AND P0, PT, R13, -0x400, PT ;  /* 0xfffffc000d00780c */ /* 0x000fe40003f06070 */
[----:B------:R-:W-:-:S05]  /*0400*/  LEA R13, R12, UR5, 0xa ;  /* 0x000000050c0d7c11 */ /* 0x000fca000f8e50ff */
[----:B------:R-:W-:-:S06]  /*0410*/  VIADD R13, R13, 0xffffd7f6 ;  /* 0xffffd7f60d0d7836 */ /* 0x000fcc0000000000 */
[----:B------:R-:W0:Y:S01]  /*0420*/  @P0 LDC.64 R16, c[0x0][0x380] ;  /* 0x0000e000ff100b82 */ /* 0x000e220000000a00 */
[----:B------:R-:W-:-:S04]  /*0430*/  @P0 IMAD.IADD R19, R8, 0x1, R13 ;  /* 0x0000000108130824 */ /* 0x000fc800078e020d */
[----:B0-----:R-:W-:-:S05]  /*0440*/  @P0 IMAD.WIDE R16, R19, 0x8, R16 ;  /* 0x0000000813100825 */ /* 0x001fca00078e0210 */
[----:B------:R-:W2:Y:S01]  /*0450*/  @P0 LDG.E.64 R14, desc[UR8][R16.64] ;  /* 0x00000008100e0981 */ /* 0x000ea2000c1e1b00 */
[----:B------:R-:W0:Y:S01]  /*0460*/  S2UR UR7, SR_CgaCtaId ;  /* 0x00000000000779c3 */ /* 0x000e220000008800 */
[----:B------:R-:W-:Y:S01]  /*0470*/  UMOV UR4, 0x400 ;  /* 0x0000040000047882 */ /* 0x000fe20000000000 */
[--C-:B------:R-:W-:Y:S01]  /*0480*/  IMAD R18, R11, R4, R23.reuse ;  /* 0x000000040b127224 */ /* 0x100fe200078e0217 */
[----:B------:R-:W-:Y:S01]  /*0490*/  ISETP.NE.AND P0, PT, R10, RZ, PT ;  /* 0x000000ff0a00720c */ /* 0x000fe20003f05270 */
[----:B------:R-:W-:Y:S01]  /*04a0*/  IMAD.IADD R19, R0, 0x1, R23 ;  /* 0x0000000100137824 */ /* 0x000fe200078e0217 */
[----:B0-----:R-:W-:-:S06]  /*04b0*/  ULEA UR4, UR7, UR4, 0x18 ;  /* 0x0000000407047291 */ /* 0x001fcc000f8ec0ff */
[----:B------:R-:W-:-:S05]  /*04c0*/  LEA R21, R18, UR4, 0x3 ;  /* 0x0000000412157c11 */ /* 0x000fca000f8e18ff */
[----:B--2---:R0:W-:Y:S01]  /*04d0*/  STS.64 [R21], R14 ;  /* 0x0000000e15007388 */ /* 0x0041e20000000a00 */
[----:B------:R-:W-:Y:S05]  /*04e0*/  @!P0 BRA `(.L_x_5) ;  /* 0x0000000000788947 */ /* 0x000fea0003800000 */
[--C-:B------:R-:W-:Y:S01]  /*04f0*/  IMAD.IADD R20, R20, 0x1, R0.reuse ;  /* 0x0000000114147824 */ /* 0x100fe200078e0200 */
[----:B------:R-:W-:Y:S01]  /*0500*/  BSSY.RECONVERGENT B3, `(.L_x_6) ;  /* 0x000000b000037945 */ /* 0x000fe20003800200 */
[----:B------:R-:W-:Y:S02]  /*0510*/  IMAD.IADD R8, R8, 0x1, R0 ;  /* 0x0000000108087824 */ /* 0x000fe400078e0200 */
[----:B0-----:R-:W-:Y:S01]  /*0520*/  IMAD R21, R0, 0x8, R21 ;  /* 0x0000000800157824 */ /* 0x001fe200078e0215 */
[----:B------:R-:W-:-:S04]  /*0530*/  VIMNMX.U32 R14, PT, PT, R20, R9, PT ;  /* 0x00000009140e7248 */ /* 0x000fc80003fe0000 */
[----:B------:R-:W-:Y:S02]  /*0540*/  ISETP.GE.U32.AND P0, PT, R14, -0x400, PT ;  /* 0xfffffc000e00780c */ /* 0x000fe40003f06070 */
[----:B------:R-:W-:-:S11]  /*0550*/  CS2R R14, SRZ ;  /* 0x00000000000e7805 */ /* 0x000fd6000001ff00 */
[----:B------:R-:W-:Y:S05]  /*0560*/  @!P0 BRA `(.L_x_7) ;  /* 0x0000000000108947 */ /* 0x000fea0003800000 */
[----:B------:R-:W0:Y:S01]  /*0570*/  LDC.64 R14, c[0x0][0x380] ;  /* 0x0000e000ff0e7b82 */ /* 0x000e220000000a00 */
[----:B------:R-:W-:-:S04]  /*0580*/  IMAD.IADD R17, R8, 0x1, R13 ;  /* 0x0000000108117824 */ /* 0x000fc800078e020d */
[----:B0-----:R-:W-:-:S06]  /*0590*/  IMAD.WIDE R14, R17, 0x8, R14 ;  /* 0x00000008110e7825 */ /* 0x001fcc00078e020e */
[----:B------:R-:W5:Y:S02]  /*05a0*/  LDG.E.64 R14, desc[UR8][R14.64] ;  /* 0x000000080e0e7981 */ /* 0x000f64000c1e1b00 */
.L_x_7:
[----:B------:R-:W-:Y:S05]  /*05b0*/  BSYNC.RECONVERGENT B3 ;  /* 0x0000000000037941 */ /* 0x000fea0003800200 */
.L_x_6:
[----:B-----5:R1:W-:Y:S01]  /*05c0*/  STS.64 [R21], R14 ;  /* 0x0000000e15007388 */ /* 0x0203e20000000a00 */
[----:B------:R-:W-:Y:S01]  /*05d0*/  ISETP.NE.AND P0, PT, R10, 0x1, PT ;  /* 0x000000010a00780c */ /* 0x000fe20003f05270 */
[----:B------:R-:W-:-:S12]  /*05e0*/  IMAD.IADD R19, R19, 0x1, R0 ;  /* 0x0000000113137824 */ /* 0x000fd800078e0200 */
[----:B-1----:R-:W-:Y:S05]  /*05f0*/  @!P0 BRA `(.L_x_5) ;  /* 0x0000000000348947 */ /* 0x002fea0003800000 */
[----:B------:R-:W-:Y:S01]  /*0600*/  VIADDMNMX.U32 R10, R20, R0, R9, PT ;  /* 0x00000000140a7246 */ /* 0x000fe20003800009 */
[----:B------:R-:W-:Y:S01]  /*0610*/  BSSY.RECONVERGENT B3, `(.L_x_8) ;  /* 0x0000009000037945 */ /* 0x000fe20003800200 */
[----:B------:R-:W-:Y:S01]  /*0620*/  IMAD R17, R0, 0x8, R21 ;  /* 0x0000000800117824 */ /* 0x000fe200078e0215 */
[----:B------:R-:W-:Y:S02]  /*0630*/  CS2R R14, SRZ ;  /* 0x00000000000e7805 */ /* 0x000fe4000001ff00 */
[----:B------:R-:W-:-:S13]  /*0640*/  ISETP.GE.U32.AND P0, PT, R10, -0x400, PT ;  /* 0xfffffc000a00780c */ /* 0x000fda0003f06070 */
[----:B------:R-:W-:Y:S05]  /*0650*/  @!P0 BRA `(.L_x_9) ;  /* 0x0000000000108947 */ /* 0x000fea0003800000 */
[----:B------:R-:W0:Y:S01]  /*0660*/  LDC.64 R14, c[0x0][0x380] ;  /* 0x0000e000ff0e7b82 */ /* 0x000e220000000a00 */
[----:B------:R-:W-:-:S05]  /*0670*/  IADD3 R13, PT, PT, R13, R8, R0 ;  /* 0x000000080d0d7210 */ /* 0x000fca0007ffe000 */
[----:B0-----:R-:W-:-:S06]  /*0680*/  IMAD.WIDE R14, R13, 0x8, R14 ;  /* 0x000000080d0e7825 */ /* 0x001fcc00078e020e */
[----:B------:R-:W5:Y:S02]  /*0690*/  LDG.E.64 R14, desc[UR8][R14.64] ;  /* 0x000000080e0e7981 */ /* 0x000f64000c1e1b00 */
.L_x_9:
[----:B------:R-:W-:Y:S05]  /*06a0*/  BSYNC.RECONVERGENT B3 ;  /* 0x0000000000037941 */ /* 0x000fea0003800200 */
.L_x_8:
[----:B-----5:R1:W-:Y:S01]  /*06b0*/  STS.64 [R17], R14 ;  /* 0x0000000e11007388 */ /* 0x0203e20000000a00 */
[----:B------:R-:W-:-:S07]  /*06c0*/  IMAD.IADD R19, R19, 0x1, R0 ;  /* 0x0000000113137824 */ /* 0x000fce00078e0200 */
.L_x_5:
[----:B------:R-:W-:Y:S05]  /*06d0*/  BSYNC.RECONVERGENT B0 ;  /* 0x0000000000007941 */ /* 0x000fea0003800200 */
.L_x_4:
[----:B------:R-:W-:-:S13]  /*06e0*/  ISETP.GE.U32.AND P0, PT, R3, 0x3, PT ;  /* 0x000000030300780c */ /* 0x000fda0003f06070 */
[----:B------:R-:W-:Y:S05]  /*06f0*/  @!P0 BRA `(.L_x_3) ;  /* 0x0000000000f88947 */ /* 0x000fea0003800000 */
[----:B------:R-:W2:Y:S01]  /*0700*/  S2UR UR7, SR_CgaCtaId ;  /* 0x00000000000779c3 */ /* 0x000ea20000008800 */
[--C-:B------:R-:W-:Y:S01]  /*0710*/  IMAD R23, R11, R4, R19.reuse ;  /* 0x000000040b177224 */ /* 0x100fe200078e0213 */
[----:B------:R-:W-:Y:S01]  /*0720*/  UMOV UR4, 0x400 ;  /* 0x0000040000047882 */ /* 0x000fe20000000000 */
[--C-:B------:R-:W-:Y:S02]  /*0730*/  IMAD.IADD R20, R5, 0x1, R19.reuse ;  /* 0x0000000105147824 */ /* 0x100fe400078e0213 */
[--C-:B------:R-:W-:Y:S02]  /*0740*/  IMAD.IADD R8, R6, 0x1, R19.reuse ;  /* 0x0000000106087824 */ /* 0x100fe400078e0213 */
[--C-:B------:R-:W-:Y:S02]  /*0750*/  IMAD.IADD R10, R7, 0x1, R19.reuse ;  /* 0x00000001070a7824 */ /* 0x100fe400078e0213 */
[----:B------:R-:W-:Y:S02]  /*0760*/  IMAD.IADD R11, R2, 0x1, R19 ;  /* 0x00000001020b7824 */ /* 0x000fe400078e0213 */
[----:B------:R-:W-:-:S02]  /*0770*/  VIADD R13, R20, UR5 ;  /* 0x00000005140d7c36 */ /* 0x000fc40008000000 */
[----:B01----:R-:W-:Y:S02]  /*0780*/  VIADD R15, R8, UR5 ;  /* 0x00000005080f7c36 */ /* 0x003fe40008000000 */
[----:B------:R-:W-:Y:S02]  /*0790*/  VIADD R17, R10, UR5 ;  /* 0x000000050a117c36 */ /* 0x000fe40008000000 */
[----:B------:R-:W-:Y:S02]  /*07a0*/  VIADD R21, R11, UR5 ;  /* 0x000000050b157c36 */ /* 0x000fe40008000000 */
[C---:B------:R-:W-:Y:S02]  /*07b0*/  IMAD R13, R12.reuse, 0x400, R13 ;  /* 0x000004000c0d7824 */ /* 0x040fe400078e020d */
[C---:B------:R-:W-:Y:S02]  /*07c0*/  IMAD R15, R12.reuse, 0x400, R15 ;  /* 0x000004000c0f7824 */ /* 0x040fe400078e020f */
[C---:B------:R-:W-:Y:S01]  /*07d0*/  IMAD R17, R12.reuse, 0x400, R17 ;  /* 0x000004000c117824 */ /* 0x040fe200078e0211 */
[----:B--2---:R-:W-:Y:S01]  /*07e0*/  ULEA UR4, UR7, UR4, 0x18 ;  /* 0x0000000407047291 */ /* 0x004fe2000f8ec0ff */
[----:B------:R-:W-:-:S02]  /*07f0*/  IMAD R12, R12, 0x400, R21 ;  /* 0x000004000c0c7824 */ /* 0x000fc400078e0215 */
[----:B------:R-:W-:Y:S02]  /*0800*/  IMAD.IADD R22, R19, 0x1, -R0 ;  /* 0x0000000113167824 */ /* 0x000fe400078e0a00 */
[----:B------:R-:W-:Y:S01]  /*0810*/  VIADD R21, R13, 0xffffd7f6 ;  /* 0xffffd7f60d157836 */ /* 0x000fe20000000000 */
[----:B------:R-:W-:Y:S01]  /*0820*/  LEA R23, R23, UR4, 0x3 ;  /* 0x0000000417177c11 */ /* 0x000fe2000f8e18ff */
[----:B------:R-:W-:Y:S02]  /*0830*/  VIADD R25, R15, 0xffffd7f6 ;  /* 0xffffd7f60f197836 */ /* 0x000fe40000000000 */
[----:B------:R-:W-:Y:S02]  /*0840*/  VIADD R27, R17, 0xffffd7f6 ;  /* 0xffffd7f6111b7836 */ /* 0x000fe40000000000 */
[----:B------:R-:W-:-:S07]  /*0850*/  VIADD R29, R12, 0xffffd7f6 ;  /* 0xffffd7f60c1d7836 */ /* 0x000fce0000000000 */
.L_x_10:
[----:B------:R-:W0:Y:S01]  /*0860*/  LDC.64 R16, c[0x0][0x380] ;  /* 0x0000e000ff107b82 */ /* 0x000e220000000a00 */
[----:B--2---:R-:W-:-:S04]  /*0870*/  VIADDMNMX.U32 R12, R11, 0xfffffbf6, R9, PT ;  /* 0xfffffbf60b0c7846 */ /* 0x004fc80003800009 */
[----:B------:R-:W-:Y:S02]  /*0880*/  ISETP.GE.U32.AND P0, PT, R12, -0x400, PT ;  /* 0xfffffc000c00780c */ /* 0x000fe40003f06070 */
[----:B------:R-:W-:-:S04]  /*0890*/  VIADDMNMX.U32 R12, R20, 0xfffffbf6, R9, PT ;  /* 0xfffffbf6140c7846 */ /* 0x000fc80003800009 */
[----:B------:R-:W-:Y:S02]  /*08a0*/  ISETP.GE.U32.AND P1, PT, R12, -0x400, PT ;  /* 0xfffffc000c00780c */ /* 0x000fe40003f26070 */
[----:B------:R-:W-:Y:S02]  /*08b0*/  CS2R R12, SRZ ;  /* 0x00000000000c7805 */ /* 0x000fe4000001ff00 */
[----:B------:R-:W-:Y:S01]  /*08c0*/  CS2R R14, SRZ ;  /* 0x00000000000e7805 */ /* 0x000fe2000001ff00 */
[----:B0-----:R-:W-:-:S05]  /*08d0*/  IMAD.WIDE R18, R29, 0x8, R16 ;  /* 0x000000081d127825 */ /* 0x001fca00078e0210 */
[----:B------:R0:W2:Y:S02]  /*08e0*/  @P0 LDG.E.64 R12, desc[UR8][R18.64] ;  /* 0x00000008120c0981 */ /* 0x0000a4000c1e1b00 */
[----:B0-----:R-:W-:-:S05]  /*08f0*/  IMAD.WIDE R18, R21, 0x8, R16 ;  /* 0x0000000815127825 */ /* 0x001fca00078e0210 */
[----:B------:R0:W3:Y:S01]  /*0900*/  @P1 LDG.E.64 R14, desc[UR8][R18.64] ;  /* 0x00000008120e1981 */ /* 0x0000e2000c1e1b00 */
[--C-:B------:R-:W-:Y:S02]  /*0910*/  VIADDMNMX.U32 R24, R8, 0xfffffbf6, R9.reuse, PT ;  /* 0xfffffbf608187846 */ /* 0x100fe40003800009 */
[----:B------:R-:W-:Y:S02]  /*0920*/  VIADDMNMX.U32 R26, R10, 0xfffffbf6, R9, PT ;  /* 0xfffffbf60a1a7846 */ /* 0x000fe40003800009 */
[----:B------:R-:W-:Y:S01]  /*0930*/  ISETP.GE.U32.AND P0, PT, R24, -0x400, PT ;  /* 0xfffffc001800780c */ /* 0x000fe20003f06070 */
[----:B------:R-:W-:Y:S01]  /*0940*/  IMAD R24, R0, 0x8, R23 ;  /* 0x0000000800187824 */ /* 0x000fe200078e0217 */
[----:B------:R-:W-:Y:S02]  /*0950*/  ISETP.GE.U32.AND P1, PT, R26, -0x400, PT ;  /* 0xfffffc001a00780c */ /* 0x000fe40003f26070 */
[----:B0-----:R-:W-:Y:S01]  /*0960*/  CS2R R18, SRZ ;  /* 0x0000000000127805 */ /* 0x001fe2000001ff00 */
[----:B--2---:R0:W-:Y:S02]  /*0970*/  STS.64 [R23], R12 ;  /* 0x0000000c17007388 */ /* 0x0041e40000000a00 */
[----:B0-----:R-:W-:-:S02]  /*0980*/  CS2R R12, SRZ ;  /* 0x00000000000c7805 */ /* 0x001fc4000001ff00 */
[----:B---3--:R0:W-:Y:S02]  /*0990*/  STS.64 [R24], R14 ;  /* 0x0000000e18007388 */ /* 0x0081e40000000a00 */
[----:B0-----:R-:W-:-:S04]  /*09a0*/  IMAD.WIDE R14, R25, 0x8, R16 ;  /* 0x00000008190e7825 */ /* 0x001fc800078e0210 */
[----:B------:R-:W-:Y:S01]  /*09b0*/  IMAD.WIDE R16, R27, 0x8, R16 ;  /* 0x000000081b107825 */ /* 0x000fe200078e0210 */
[----:B------:R-:W2:Y:S04]  /*09c0*/  @P0 LDG.E.64 R12, desc[UR8][R14.64] ;  /* 0x000000080e0c0981 */ /* 0x000ea8000c1e1b00 */
[----:B------:R-:W3:Y:S01]  /*09d0*/  @P1 LDG.E.64 R18, desc[UR8][R16.64] ;  /* 0x0000000810121981 */ /* 0x000ee2000c1e1b00 */
[C-C-:B------:R-:W-:Y:S02]  /*09e0*/  IMAD R26, R0.reuse, 0x10, R23.reuse ;  /* 0x00000010001a7824 */ /* 0x140fe400078e0217 */
[C---:B------:R-:W-:Y:S02]  /*09f0*/  IMAD R28, R0.reuse, 0x18, R23 ;  /* 0x00000018001c7824 */ /* 0x040fe400078e0217 */
[----:B------:R-:W-:-:S02]  /*0a00*/  IMAD R22, R0, 0x4, R22 ;  /* 0x0000000400167824 */ /* 0x000fc400078e0216 */
[C---:B------:R-:W-:Y:S02]  /*0a10*/  IMAD R20, R0.reuse, 0x4, R20 ;  /* 0x0000000400147824 */ /* 0x040fe400078e0214 */
[----:B------:R-:W-:Y:S01]  /*0a20*/  IMAD R8, R0, 0x4, R8 ;  /* 0x0000000400087824 */ /* 0x000fe200078e0208 */
[----:B------:R-:W-:Y:S01]  /*0a30*/  ISETP.GE.U32.AND P0, PT, R22, 0x14, PT ;  /* 0x000000141600780c */ /* 0x000fe20003f06070 */
[C---:B------:R-:W-:Y:S02]  /*0a40*/  IMAD R10, R0.reuse, 0x4, R10 ;  /* 0x00000004000a7824 */ /* 0x040fe400078e020a */
[C---:B------:R-:W-:Y:S02]  /*0a50*/  IMAD R11, R0.reuse, 0x4, R11 ;  /* 0x00000004000b7824 */ /* 0x040fe400078e020b */
[C---:B------:R-:W-:Y:S02]  /*0a60*/  IMAD R21, R0.reuse, 0x4, R21 ;  /* 0x0000000400157824 */ /* 0x040fe400078e0215 */
[----:B------:R-:W-:-:S02]  /*0a70*/  IMAD R25, R0, 0x4, R25 ;  /* 0x0000000400197824 */ /* 0x000fc400078e0219 */
[C---:B------:R-:W-:Y:S02]  /*0a80*/  IMAD R27, R0.reuse, 0x4, R27 ;  /* 0x00000004001b7824 */ /* 0x040fe400078e021b */
[C---:B------:R-:W-:Y:S02]  /*0a90*/  IMAD R29, R0.reuse, 0x4, R29 ;  /* 0x00000004001d7824 */ /* 0x040fe400078e021d */
[----:B------:R-:W-:Y:S01]  /*0aa0*/  IMAD R23, R0, 0x20, R23 ;  /* 0x0000002000177824 */ /* 0x000fe200078e0217 */
[----:B--2---:R2:W-:Y:S04]  /*0ab0*/  STS.64 [R26], R12 ;  /* 0x0000000c1a007388 */ /* 0x0045e80000000a00 */
[----:B---3--:R2:W-:Y:S01]  /*0ac0*/  STS.64 [R28], R18 ;  /* 0x000000121c007388 */ /* 0x0085e20000000a00 */
[----:B------:R-:W-:Y:S05]  /*0ad0*/  @!P0 BRA `(.L_x_10) ;  /* 0xfffffffc00608947 */ /* 0x000fea000383ffff */
.L_x_3:
[----:B------:R-:W-:Y:S05]  /*0ae0*/  BSYNC.RECONVERGENT B1 ;  /* 0x0000000000017941 */ /* 0x000fea0003800200 */
.L_x_2:
[C---:B------:R-:W-:Y:S01]  /*0af0*/  ISETP.GE.U32.AND P0, PT, R4.reuse, 0x14, PT ;  /* 0x000000140400780c */ /* 0x040fe20003f06070 */
[----:B------:R-:W-:-:S12]  /*0b00*/  VIADD R4, R4, UR10 ;  /* 0x0000000a04047c36 */ /* 0x000fd80008000000 */
[----:B------:R-:W-:Y:S05]  /*0b10*/  @!P0 BRA `(.L_x_11) ;  /* 0xfffffff400f48947 */ /* 0x000fea000383ffff */
.L_x_1:
[----:B------:R-:W-:Y:S05]  /*0b20*/  BSYNC.RECONVERGENT B2 ;  /* 0x0000000000027941 */ /* 0x000fea0003800200 */
.L_x_0:
[----:B------:R-:W3:Y:S01]  /*0b30*/  S2R R3, SR_TID.Y ;  /* 0x0000000000037919 */ /* 0x000ee20000002200 */
[----:B------:R-:W4:Y:S01]  /*0b40*/  S2UR UR7, SR_CgaCtaId ;  /* 0x00000000000779c3 */ /* 0x000f220000008800 */
[C---:B------:R-:W-:Y:S01]  /*0b50*/  VIADD R5, R0.reuse, 0x14 ;  /* 0x0000001400057836 */ /* 0x040fe20000000000 */
[----:B------:R-:W-:Y:S01]  /*0b60*/  UMOV UR4, 0x400 ;  /* 0x0000040000047882 */ /* 0x000fe20000000000 */
[----:B------:R-:W3:Y:S01]  /*0b70*/  S2R R4, SR_TID.X ;  /* 0x0000000000047919 */ /* 0x000ee20000002100 */
[----:B------:R-:W-:Y:S02]  /*0b80*/  LEA R0, R0, 0xa0, 0x3 ;  /* 0x000000a000007811 */ /* 0x000fe400078e18ff */
[----:B------:R-:W-:Y:S02]  /*0b90*/  CS2R R8, SRZ ;  /* 0x0000000000087805 */ /* 0x000fe4000001ff00 */
[----:B------:R-:W-:Y:S01]  /*0ba0*/  BAR.SYNC.DEFER_BLOCKING 0x0 ;  /* 0x0000000000007b1d */ /* 0x000fe20000010000 */
[----:B----4-:R-:W-:Y:S01]  /*0bb0*/  ULEA UR4, UR7, UR4, 0x18 ;  /* 0x0000000407047291 */ /* 0x010fe2000f8ec0ff */
[----:B---3--:R-:W-:-:S05]  /*0bc0*/  IMAD R5, R5, R3, R4 ;  /* 0x0000000305057224 */ /* 0x008fca00078e0204 */
[----:B------:R-:W-:Y:S01]  /*0bd0*/  LEA R5, R5, UR4, 0x3 ;  /* 0x0000000405057c11 */ /* 0x000fe2000f8e18ff */
[----:B------:R-:W-:-:S04]  /*0be0*/  UMOV UR4, URZ ;  /* 0x000000ff00047c82 */ /* 0x000fc80008000000 */
[----:B------:R-:W-:-:S07]  /*0bf0*/  VIADD R5, R5, 0x50 ;  /* 0x0000005005057836 */ /* 0x000fce0000000000 */
.L_x_12:
[----:B------:R-:W3:Y:S01]  /*0c00*/  LDS.64 R10, [R5+-0x50] ;  /* 0xffffb000050a7984 */ /* 0x000ee20000000a00 */
[----:B------:R-:W-:-:S03]  /*0c10*/  UIADD3 UR4, UPT, UPT, UR4, 0x1, URZ ;  /* 0x0000000104047890 */ /* 0x000fc6000fffe0ff */
[----:B--2---:R-:W2:Y:S01]  /*0c20*/  LDS.64 R12, [R5+-0x48] ;  /* 0xffffb800050c7984 */ /* 0x004ea20000000a00 */
[----:B------:R-:W-:-:S03]  /*0c30*/  UISETP.NE.AND UP0, UPT, UR4, 0x15, UPT ;  /* 0x000000150400788c */ /* 0x000fc6000bf05270 */
[----:B01----:R-:W0:Y:S04]  /*0c40*/  LDS.64 R14, [R5+-0x40] ;  /* 0xffffc000050e7984 */ /* 0x003e280000000a00 */
[----:B------:R-:W1:Y:S01]  /*0c50*/  LDS.64 R6, [R5+-0x38] ;  /* 0xffffc80005067984 */ /* 0x000e620000000a00 */
[----:B---3--:R-:W-:-:S06]  /*0c60*/  DSETP.GT.AND P0, PT, R10, R8, PT ;  /* 0x000000080a00722a */ /* 0x008fcc0003f04000 */
[----:B------:R-:W-:Y:S02]  /*0c70*/  FSEL R10, R10, R8, P0 ;  /* 0x000000080a0a7208 */ /* 0x000fe40000000000 */
[----:B------:R-:W-:Y:S02]  /*0c80*/  FSEL R11, R11, R9, P0 ;  /* 0x000000090b0b7208 */ /* 0x000fe40000000000 */
[----:B------:R-:W3:Y:S04]  /*0c90*/  LDS.64 R8, [R5+-0x30] ;  /* 0xffffd00005087984 */ /* 0x000ee80000000a00 */
[----:B--2---:R-:W-:-:S06]  /*0ca0*/  DSETP.GT.AND P0, PT, R12, R10, PT ;  /* 0x0000000a0c00722a */ /* 0x004fcc0003f04000 */
[----:B------:R-:W-:Y:S02]  /*0cb0*/  FSEL R12, R12, R10, P0 ;  /* 0x0000000a0c0c7208 */ /* 0x000fe40000000000 */
[----:B------:R-:W-:Y:S02]  /*0cc0*/  FSEL R13, R13, R11, P0 ;  /* 0x0000000b0d0d7208 */ /* 0x000fe40000000000 */
[----:B------:R-:W2:Y:S04]  /*0cd0*/  LDS.64 R10, [R5+-0x28] ;  /* 0xffffd800050a7984 */ /* 0x000ea80000000a00 */
[----:B0-----:R-:W-:-:S06]  /*0ce0*/  DSETP.GT.AND P0, PT, R14, R12, PT ;  /* 0x0000000c0e00722a */ /* 0x001fcc0003f04000 */
[----:B------:R-:W-:Y:S02]  /*0cf0*/  FSEL R14, R14, R12, P0 ;  /* 0x0000000c0e0e7208 */ /* 0x000fe40000000000 */
[----:B------:R-:W-:Y:S02]  /*0d00*/  FSEL R15, R15, R13, P0 ;  /* 0x0000000d0f0f7208 */ /* 0x000fe40000000000 */
[----:B------:R-:W0:Y:S04]  /*0d10*/  LDS.64 R12, [R5+-0x20] ;  /* 0xffffe000050c7984 */ /* 0x000e280000000a00 */
[----:B-1----:R-:W-:-:S06]  /*0d20*/  DSETP.GT.AND P0, PT, R6, R14, PT ;  /* 0x0000000e0600722a */ /* 0x002fcc0003f04000 */
[----:B------:R-:W-:Y:S02]  /*0d30*/  FSEL R14, R6, R14, P0 ;  /* 0x0000000e060e7208 */ /* 0x000fe40000000000 */
[----:B------:R-:W-:Y:S02]  /*0d40*/  FSEL R15, R7, R15, P0 ;  /* 0x0000000f070f7208 */ /* 0x000fe40000000000 */
[----:B------:R-:W1:Y:S04]  /*0d50*/  LDS.64 R6, [R5+-0x18] ;  /* 0xffffe80005067984 */ /* 0x000e680000000a00 */
        /* <DEDUP_REMOVED lines=11> */
[----:B------:R-:W0:Y:S04]  /*0e10*/  LDS.64 R12, [R5] ;  /* 0x00000000050c7984 */ /* 0x000e280000000a00 */
[----:B-1----:R-:W-:-:S06]  /*0e20*/  DSETP.GT.AND P0, PT, R6, R14, PT ;  /* 0x0000000e0600722a */ /* 0x002fcc0003f04000 */
[----:B------:R-:W-:Y:S02]  /*0e30*/  FSEL R14, R6, R14, P0 ;  /* 0x0000000e060e7208 */ /* 0x000fe40000000000 */
[----:B------:R-:W-:Y:S02]  /*0e40*/  FSEL R15, R7, R15, P0 ;  /* 0x0000000f070f7208 */ /* 0x000fe40000000000 */
[----:B------:R-:W1:Y:S04]  /*0e50*/  LDS.64 R6, [R5+0x8] ;  /* 0x0000080005067984 */ /* 0x000e680000000a00 */
[----:B---3--:R-:W-:-:S06]  /*0e60*/  DSETP.GT.AND P0, PT, R8, R14, PT ;  /* 0x0000000e0800722a */ /* 0x008fcc0003f04000 */
[----:B------:R-:W-:Y:S02]  /*0e70*/  FSEL R14, R8, R14, P0 ;  /* 0x0000000e080e7208 */ /* 0x000fe40000000000 */
[----:B------:R-:W-:Y:S02]  /*0e80*/  FSEL R15, R9, R15, P0 ;  /* 0x0000000f090f7208 */ /* 0x000fe40000000000 */
[----:B------:R-:W3:Y:S04]  /*0e90*/  LDS.64 R8, [R5+0x10] ;  /* 0x0000100005087984 */ /* 0x000ee80000000a00 */
[----:B--2---:R-:W-:-:S06]  /*0ea0*/  DSETP.GT.AND P0, PT, R10, R14, PT ;  /* 0x0000000e0a00722a */ /* 0x004fcc0003f04000 */
[----:B------:R-:W-:Y:S02]  /*0eb0*/  FSEL R14, R10, R14, P0 ;  /* 0x0000000e0a0e7208 */ /* 0x000fe40000000000 */
[----:B------:R-:W-:Y:S02]  /*0ec0*/  FSEL R15, R11, R15, P0 ;  /* 0x0000000f0b0f7208 */ /* 0x000fe40000000000 */
[----:B------:R-:W2:Y:S04]  /*0ed0*/  LDS.64 R10, [R5+0x18] ;  /* 0x00001800050a7984 */ /* 0x000ea80000000a00 */
[----:B0-----:R-:W-:-:S06]  /*0ee0*/  DSETP.GT.AND P0, PT, R12, R14, PT ;  /* 0x0000000e0c00722a */ /* 0x001fcc0003f04000 */
[----:B------:R-:W-:Y:S02]  /*0ef0*/  FSEL R14, R12, R14, P0 ;  /* 0x0000000e0c0e7208 */ /* 0x000fe40000000000 */
[----:B------:R-:W-:Y:S02]  /*0f00*/  FSEL R15, R13, R15, P0 ;  /* 0x0000000f0d0f7208 */ /* 0x000fe40000000000 */
[----:B------:R-:W0:Y:S04]  /*0f10*/  LDS.64 R12, [R5+0x20] ;  /* 0x00002000050c7984 */ /* 0x000e280000000a00 */
        /* <DEDUP_REMOVED lines=23> */
[----:B------:R3:W4:Y:S04]  /*1090*/  LDS.64 R8, [R5+0x50] ;  /* 0x0000500005087984 */ /* 0x0007280000000a00 */
[----:B--2---:R-:W-:Y:S01]  /*10a0*/  DSETP.GT.AND P0, PT, R10, R14, PT ;  /* 0x0000000e0a00722a */ /* 0x004fe20003f04000 */
[----:B---3--:R-:W-:-:S05]  /*10b0*/  IMAD.IADD R5, R0, 0x1, R5 ;  /* 0x0000000100057824 */ /* 0x008fca00078e0205 */
[----:B------:R-:W-:Y:S02]  /*10c0*/  FSEL R10, R10, R14, P0 ;  /* 0x0000000e0a0a7208 */ /* 0x000fe40000000000 */
[----:B------:R-:W-:-:S06]  /*10d0*/  FSEL R11, R11, R15, P0 ;  /* 0x0000000f0b0b7208 */ /* 0x000fcc0000000000 */
[----:B0-----:R-:W-:-:S06]  /*10e0*/  DSETP.GT.AND P0, PT, R12, R10, PT ;  /* 0x0000000a0c00722a */ /* 0x001fcc0003f04000 */
[----:B------:R-:W-:Y:S02]  /*10f0*/  FSEL R10, R12, R10, P0 ;  /* 0x0000000a0c0a7208 */ /* 0x000fe40000000000 */
[----:B------:R-:W-:-:S06]  /*1100*/  FSEL R11, R13, R11, P0 ;  /* 0x0000000b0d0b7208 */ /* 0x000fcc0000000000 */
[----:B-1----:R-:W-:-:S06]  /*1110*/  DSETP.GT.AND P0, PT, R6, R10, PT ;  /* 0x0000000a0600722a */ /* 0x002fcc0003f04000 */
[----:B------:R-:W-:Y:S02]  /*1120*/  FSEL R6, R6, R10, P0 ;  /* 0x0000000a06067208 */ /* 0x000fe40000000000 */
[----:B------:R-:W-:-:S06]  /*1130*/  FSEL R7, R7, R11, P0 ;  /* 0x0000000b07077208 */ /* 0x000fcc0000000000 */
[----:B----4-:R-:W-:-:S06]  /*1140*/  DSETP.GT.AND P0, PT, R8, R6, PT ;  /* 0x000000060800722a */ /* 0x010fcc0003f04000 */
[----:B------:R-:W-:Y:S02]  /*1150*/  FSEL R8, R8, R6, P0 ;  /* 0x0000000608087208 */ /* 0x000fe40000000000 */
[----:B------:R-:W-:Y:S01]  /*1160*/  FSEL R9, R9, R7, P0 ;  /* 0x0000000709097208 */ /* 0x000fe20000000000 */
[----:B------:R-:W-:Y:S06]  /*1170*/  BRA.U UP0, `(.L_x_12) ;  /* 0xfffffff900a07547 */ /* 0x000fec000b83ffff */
[----:B------:R-:W0:Y:S01]  /*1180*/  LDC.64 R6, c[0x0][0x388] ;  /* 0x0000e200ff067b82 */ /* 0x000e220000000a00 */
[----:B------:R-:W-:Y:S01]  /*1190*/  IADD3 R2, PT, PT, R2, UR5, R4 ;  /* 0x0000000502027c10 */ /* 0x000fe2000fffe004 */
[----:B------:R-:W-:-:S04]  /*11a0*/  VIADD R3, R3, UR6 ;  /* 0x0000000603037c36 */ /* 0x000fc80008000000 */
[----:B------:R-:W-:-:S04]  /*11b0*/  IMAD R3, R3, 0x400, R2 ;  /* 0x0000040003037824 */ /* 0x000fc800078e0202 */
[----:B0-----:R-:W-:-:S05]  /*11c0*/  IMAD.WIDE R2, R3, 0x8, R6 ;  /* 0x0000000803027825 */ /* 0x001fca00078e0206 */
[----:B------:R-:W-:Y:S01]  /*11d0*/  STG.E.64 desc[UR8][R2.64], R8 ;  /* 0x0000000802007986 */ /* 0x000fe2000c101b08 */
[----:B------:R-:W-:Y:S05]  /*11e0*/  EXIT ;  /* 0x000000000000794d */ /* 0x000fea0003800000 */
.L_x_13:
[----:B------:R-:W-:-:S00]  /*11f0*/  BRA `(.L_x_13) ;  /* 0xfffffffc00fc7947 */ /* 0x000fc0000383ffff */
[----:B------:R-:W-:-:S00]  /*1200*/  NOP ;  /* 0x0000000000007918 */ /* 0x000fc00000000000 */
[----:B------:R-:W-:-:S00]  /*1210*/  NOP ;  /* 0x0000000000007918 */ /* 0x000fc00000000000 */
[----:B------:R-:W-:-:S00]  /*1220*/  NOP ;  /* 0x0000000000007918 */ /* 0x000fc00000000000 */
[----:B------:R-:W-:-:S00]  /*1230*/  NOP ;  /* 0x0000000000007918 */ /* 0x000fc00000000000 */
[----:B------:R-:W-:-:S00]  /*1240*/  NOP ;  /* 0x0000000000007918 */ /* 0x000fc00000000000 */
[----:B------:R-:W-:-:S00]  /*1250*/  NOP ;  /* 0x0000000000007918 */ /* 0x000fc00000000000 */
[----:B------:R-:W-:-:S00]  /*1260*/  NOP ;  /* 0x0000000000007918 */ /* 0x000fc00000000000 */
[----:B------:R-:W-:-:S00]  /*1270*/  NOP ;  /* 0x0000000000007918 */ /* 0x000fc00000000000 */
.L_x_14:


//--------------------- .nv.shared._Z15max_pool_kernelPdS_ --------------------------
	.section	.nv.shared._Z15max_pool_kernelPdS_,"aw",@nobits
	.sectionflags	@""
	.align	8
.nv.shared._Z15max_pool_kernelPdS_:
	.zero		25024


//--------------------- .nv.shared.reserved.0     --------------------------
	.section	.nv.shared.reserved.0,"aw",@nobits
	.weak		__nv_reservedSMEM_offset_0_alias
	.size		__nv_reservedSMEM_offset_0_alias, 0, 64
	.other		__nv_reservedSMEM_offset_0_alias,@"STO_CUDA_RESERVED_SHARED STV_DEFAULT"
__nv_reservedSMEM_offset_0_alias:
	.zero		0
	.zero		64


//--------------------- .nv.constant0._Z15max_pool_kernelPdS_ --------------------------
	.section	.nv.constant0._Z15max_pool_kernelPdS_,"a",@progbits
	.sectionflags	@""
	.align	4
.nv.constant0._Z15max_pool_kernelPdS_:
	.zero		912


//--------------------- SYMBOLS --------------------------

	.type		.nv.reservedSmem.offset0,@object
	.size		.nv.reservedSmem.offset0,0x4
	.type		.nv.reservedSmem.cap,@object
	.size		.nv.reservedSmem.cap,0x4
